	.headerflags	@"EF_CUDA_TEXMODE_UNIFIED EF_CUDA_64BIT_ADDRESS EF_CUDA_ACCELERATORS EF_CUDA_SM90 EF_CUDA_VIRTUAL_SM(EF_CUDA_SM90)"
	.elftype	@"ET_EXEC"


//--------------------- .nv.info                  --------------------------
	.section	.nv.info,"",@"SHT_CUDA_INFO"
	.align	4


	//----- nvinfo : EIATTR_REGCOUNT
	.align		4
        /*0000*/ 	.byte	0x04, 0x2f
        /*0002*/ 	.short	(.L_1 - .L_0)
	.align		4
.L_0:
        /*0004*/ 	.word	index@(triton_poi_fused_convolution_div_relu_sub_4)
        /*0008*/ 	.word	0x00000020


	//----- nvinfo : EIATTR_MIN_STACK_SIZE
	.align		4
.L_1:
        /*000c*/ 	.byte	0x04, 0x12
        /*000e*/ 	.short	(.L_3 - .L_2)
	.align		4
.L_2:
        /*0010*/ 	.word	index@(triton_poi_fused_convolution_div_relu_sub_4)
        /*0014*/ 	.word	0x00000000


	//----- nvinfo : EIATTR_FRAME_SIZE
	.align		4
.L_3:
        /*0018*/ 	.byte	0x04, 0x11
        /*001a*/ 	.short	(.L_5 - .L_4)
	.align		4
.L_4:
        /*001c*/ 	.word	index@(triton_poi_fused_convolution_div_relu_sub_4)
        /*0020*/ 	.word	0x00000000


	//----- nvinfo : EIATTR_MIN_STACK_SIZE
	.align		4
.L_5:
        /*0024*/ 	.byte	0x04, 0x12
        /*0026*/ 	.short	(.L_7 - .L_6)
	.align		4
.L_6:
        /*0028*/ 	.word	index@(triton_poi_fused_convolution_div_relu_sub_4)
        /*002c*/ 	.word	0x00000000
.L_7:


//--------------------- .nv.info.triton_poi_fused_convolution_div_relu_sub_4 --------------------------
	.section	.nv.info.triton_poi_fused_convolution_div_relu_sub_4,"",@"SHT_CUDA_INFO"
	.sectionflags	@""
	.align	4


	//----- nvinfo : EIATTR_CUDA_API_VERSION
	.align		4
        /*0000*/ 	.byte	0x04, 0x37
        /*0002*/ 	.short	(.L_9 - .L_8)
.L_8:
        /*0004*/ 	.word	0x0000007c


	//----- nvinfo : EIATTR_KPARAM_INFO
	.align		4
.L_9:
        /*0008*/ 	.byte	0x04, 0x17
        /*000a*/ 	.short	(.L_11 - .L_10)
.L_10:
        /*000c*/ 	.word	0x00000000
        /*0010*/ 	.short	0x0004
        /*0012*/ 	.short	0x001c
        /*0014*/ 	.byte	0x00, 0xf0, 0x11, 0x00


	//----- nvinfo : EIATTR_KPARAM_INFO
	.align		4
.L_11:
        /*0018*/ 	.byte	0x04, 0x17
        /*001a*/ 	.short	(.L_13 - .L_12)
.L_12:
        /*001c*/ 	.word	0x00000000
        /*0020*/ 	.short	0x0003
        /*0022*/ 	.short	0x0018
        /*0024*/ 	.byte	0x00, 0xf0, 0x11, 0x00


	//----- nvinfo : EIATTR_KPARAM_INFO
	.align		4
.L_13:
        /*0028*/ 	.byte	0x04, 0x17
        /*002a*/ 	.short	(.L_15 - .L_14)
.L_14:
        /*002c*/ 	.word	0x00000000
        /*0030*/ 	.short	0x0002
        /*0032*/ 	.short	0x0010
        /*0034*/ 	.byte	0x00, 0xf4, 0x21, 0x00


	//----- nvinfo : EIATTR_KPARAM_INFO
	.align		4
.L_15:
        /*0038*/ 	.byte	0x04, 0x17
        /*003a*/ 	.short	(.L_17 - .L_16)
.L_16:
        /*003c*/ 	.word	0x00000000
        /*0040*/ 	.short	0x0001
        /*0042*/ 	.short	0x0008
        /*0044*/ 	.byte	0x00, 0xf4, 0x21, 0x00


	//----- nvinfo : EIATTR_KPARAM_INFO
	.align		4
.L_17:
        /*0048*/ 	.byte	0x04, 0x17
        /*004a*/ 	.short	(.L_19 - .L_18)
.L_18:
        /*004c*/ 	.word	0x00000000
        /*0050*/ 	.short	0x0000
        /*0052*/ 	.short	0x0000
        /*0054*/ 	.byte	0x00, 0xf4, 0x21, 0x00


	//----- nvinfo : EIATTR_SPARSE_MMA_MASK
	.align		4
.L_19:
        /*0058*/ 	.byte	0x03, 0x50
        /*005a*/ 	.short	0x0000


	//----- nvinfo : EIATTR_MAXREG_COUNT
	.align		4
        /*005c*/ 	.byte	0x03, 0x1b
        /*005e*/ 	.short	0x00ff


	//----- nvinfo : EIATTR_EXIT_INSTR_OFFSETS
	.align		4
        /*0060*/ 	.byte	0x04, 0x1c
        /*0062*/ 	.short	(.L_21 - .L_20)


	//   ....[0]....
.L_20:
        /*0064*/ 	.word	0x00000ba0


	//   ....[1]....
        /*0068*/ 	.word	0x00000c20


	//----- nvinfo : EIATTR_REQNTID
	.align		4
.L_21:
        /*006c*/ 	.byte	0x04, 0x10
        /*006e*/ 	.short	(.L_23 - .L_22)
.L_22:
        /*0070*/ 	.word	0x00000100
        /*0074*/ 	.word	0x00000001
        /*0078*/ 	.word	0x00000001


	//----- nvinfo : EIATTR_CBANK_PARAM_SIZE
	.align		4
.L_23:
        /*007c*/ 	.byte	0x03, 0x19
        /*007e*/ 	.short	0x0020


	//----- nvinfo : EIATTR_PARAM_CBANK
	.align		4
        /*0080*/ 	.byte	0x04, 0x0a
        /*0082*/ 	.short	(.L_25 - .L_24)
	.align		4
.L_24:
        /*0084*/ 	.word	index@(.nv.constant0.triton_poi_fused_convolution_div_relu_sub_4)
        /*0088*/ 	.short	0x0210
        /*008a*/ 	.short	0x0020


	//----- nvinfo : EIATTR_SW_WAR
	.align		4
.L_25:
        /*008c*/ 	.byte	0x04, 0x36
        /*008e*/ 	.short	(.L_27 - .L_26)
.L_26:
        /*0090*/ 	.word	0x00000008
.L_27:


//--------------------- .nv.callgraph             --------------------------
	.section	.nv.callgraph,"",@"SHT_CUDA_CALLGRAPH"
	.align	4
	.sectionentsize	8
	.align		4
        /*0000*/ 	.word	0x00000000
	.align		4
        /*0004*/ 	.word	0xffffffff
	.align		4
        /*0008*/ 	.word	0x00000000
	.align		4
        /*000c*/ 	.word	0xfffffffe
	.align		4
        /*0010*/ 	.word	0x00000000
	.align		4
        /*0014*/ 	.word	0xfffffffd
	.align		4
        /*0018*/ 	.word	0x00000000
	.align		4
        /*001c*/ 	.word	0xfffffffc


//--------------------- .text.triton_poi_fused_convolution_div_relu_sub_4 --------------------------
	.section	.text.triton_poi_fused_convolution_div_relu_sub_4,"ax",@progbits
	.sectionflags	@"SHF_BARRIERS=1"
	.align	128
        .global         triton_poi_fused_convolution_div_relu_sub_4
        .type           triton_poi_fused_convolution_div_relu_sub_4,@function
        .size           triton_poi_fused_convolution_div_relu_sub_4,(.L_x_1 - triton_poi_fused_convolution_div_relu_sub_4)
        .other          triton_poi_fused_convolution_div_relu_sub_4,@"STO_CUDA_ENTRY STV_DEFAULT"
triton_poi_fused_convolution_div_relu_sub_4:
.text.triton_poi_fused_convolution_div_relu_sub_4:
[----:B------:R-:W0:Y:S01]  /*0000*/  LDC R1, c[0x0][0x28] ;  /* 0x00000a00ff017b82 */ /* 0x000e220000000800 */
[----:B------:R-:W1:Y:S07]  /*0010*/  S2R R2, SR_CTAID.Y ;  /* 0x0000000000027919 */ /* 0x000e6e0000002600 */
[----:B------:R-:W2:Y:S01]  /*0020*/  LDC.64 R28, c[0x0][0x210] ;  /* 0x00008400ff1c7b82 */ /* 0x000ea20000000a00 */
[----:B------:R-:W-:Y:S01]  /*0030*/  ULDC.64 UR6, c[0x0][0x208] ;  /* 0x0000820000067ab9 */ /* 0x000fe20000000a00 */
[----:B------:R-:W3:Y:S01]  /*0040*/  S2R R6, SR_TID.X ;  /* 0x0000000000067919 */ /* 0x000ee20000002100 */
[----:B------:R-:W4:Y:S05]  /*0050*/  S2R R8, SR_CTAID.X ;  /* 0x0000000000087919 */ /* 0x000f2a0000002500 */
[----:B------:R-:W5:Y:S01]  /*0060*/  LDC.64 R26, c[0x0][0x218] ;  /* 0x00008600ff1a7b82 */ /* 0x000f620000000a00 */
[----:B-1----:R-:W-:-:S02]  /*0070*/  IMAD.SHL.U32 R2, R2, 0x40, RZ ;  /* 0x0000004002027824 */ /* 0x002fc400078e00ff */
[----:B---3--:R-:W-:Y:S01]  /*0080*/  IMAD.SHL.U32 R3, R6, 0x4, RZ ;  /* 0x0000000406037824 */ /* 0x008fe200078e00ff */
[----:B------:R-:W-:-:S04]  /*0090*/  SHF.R.U32.HI R23, RZ, 0x4, R6 ;  /* 0x00000004ff177819 */ /* 0x000fc80000011606 */
[----:B------:R-:W-:Y:S02]  /*00a0*/  LOP3.LUT R21, R2, 0x3c, R3, 0xf8, !PT ;  /* 0x0000003c02157812 */ /* 0x000fe400078ef803 */
[----:B------:R-:W-:Y:S02]  /*00b0*/  SGXT.U32 R23, R23, 0x4 ;  /* 0x000000041717781a */ /* 0x000fe40000000000 */
[----:B------:R-:W-:Y:S02]  /*00c0*/  SHF.R.S32.HI R0, RZ, 0x1f, R21 ;  /* 0x0000001fff007819 */ /* 0x000fe40000011415 */
[----:B------:R-:W-:Y:S02]  /*00d0*/  ISETP.GE.AND P0, PT, R21, 0x100, PT ;  /* 0x000001001500780c */ /* 0x000fe40003f06270 */
[----:B------:R-:W-:-:S04]  /*00e0*/  LEA.HI R0, R0, R21, RZ, 0x6 ;  /* 0x0000001500007211 */ /* 0x000fc800078f30ff */
[C---:B------:R-:W-:Y:S01]  /*00f0*/  LOP3.LUT R4, R0.reuse, 0xffffffc0, RZ, 0xc0, !PT ;  /* 0xffffffc000047812 */ /* 0x040fe200078ec0ff */
[----:B------:R-:W-:Y:S02]  /*0100*/  IMAD.SHL.U32 R7, R0, 0x1000, RZ ;  /* 0x0000100000077824 */ /* 0x000fe400078e00ff */
[----:B----4-:R-:W-:Y:S01]  /*0110*/  IMAD.SHL.U32 R0, R8, 0x40, RZ ;  /* 0x0000004008007824 */ /* 0x010fe200078e00ff */
[----:B------:R-:W-:Y:S01]  /*0120*/  CS2R R8, SRZ ;  /* 0x0000000000087805 */ /* 0x000fe2000001ff00 */
[----:B------:R-:W-:Y:S01]  /*0130*/  IMAD.IADD R21, R21, 0x1, -R4 ;  /* 0x0000000115157824 */ /* 0x000fe200078e0a04 */
[----:B------:R-:W-:Y:S02]  /*0140*/  LOP3.LUT R10, R7, 0xfffc0000, RZ, 0xc0, !PT ;  /* 0xfffc0000070a7812 */ /* 0x000fe400078ec0ff */
[----:B------:R-:W-:Y:S02]  /*0150*/  CS2R R4, SRZ ;  /* 0x0000000000047805 */ /* 0x000fe4000001ff00 */
[----:B------:R-:W-:-:S02]  /*0160*/  LOP3.LUT R12, R0, 0x10, R23, 0xfe, !PT ;  /* 0x00000010000c7812 */ /* 0x000fc400078efe17 */
[----:B------:R-:W-:Y:S02]  /*0170*/  CS2R R6, SRZ ;  /* 0x0000000000067805 */ /* 0x000fe4000001ff00 */
[----:B------:R-:W-:Y:S01]  /*0180*/  LOP3.LUT R11, R0, R23, RZ, 0xfc, !PT ;  /* 0x00000017000b7212 */ /* 0x000fe200078efcff */
[----:B------:R-:W-:Y:S01]  /*0190*/  IMAD.IADD R14, R21, 0x1, R10 ;  /* 0x00000001150e7824 */ /* 0x000fe200078e020a */
[----:B------:R-:W-:-:S03]  /*01a0*/  LOP3.LUT R13, R0, 0x30, R23, 0xfe, !PT ;  /* 0x00000030000d7812 */ /* 0x000fc600078efe17 */
[--C-:B------:R-:W-:Y:S01]  /*01b0*/  IMAD R25, R12, 0x40, R14.reuse ;  /* 0x000000400c197824 */ /* 0x100fe200078e020e */
[----:B------:R-:W-:Y:S01]  /*01c0*/  LOP3.LUT R12, R0, 0x20, R23, 0xfe, !PT ;  /* 0x00000020000c7812 */ /* 0x000fe200078efe17 */
[----:B------:R-:W-:Y:S01]  /*01d0*/  IMAD R19, R11, 0x40, R14 ;  /* 0x000000400b137824 */ /* 0x000fe200078e020e */
[----:B------:R-:W-:Y:S01]  /*01e0*/  CS2R R10, SRZ ;  /* 0x00000000000a7805 */ /* 0x000fe2000001ff00 */
[----:B--2---:R-:W-:-:S04]  /*01f0*/  IMAD.WIDE R24, R25, 0x4, R28 ;  /* 0x0000000419187825 */ /* 0x004fc800078e021c */
[--C-:B------:R-:W-:Y:S01]  /*0200*/  IMAD R17, R12, 0x40, R14.reuse ;  /* 0x000000400c117824 */ /* 0x100fe200078e020e */
[----:B------:R1:W2:Y:S01]  /*0210*/  @!P0 LDG.E.EL.128 R8, desc[UR6][R24.64] ;  /* 0x0000000618088981 */ /* 0x0002a2000c2e1d00 */
[----:B------:R-:W-:Y:S01]  /*0220*/  IMAD R16, R13, 0x40, R14 ;  /* 0x000000400d107824 */ /* 0x000fe200078e020e */
[----:B------:R-:W-:Y:S02]  /*0230*/  CS2R R12, SRZ ;  /* 0x00000000000c7805 */ /* 0x000fe4000001ff00 */
[----:B------:R-:W-:Y:S02]  /*0240*/  CS2R R14, SRZ ;  /* 0x00000000000e7805 */ /* 0x000fe4000001ff00 */
[----:B------:R-:W-:Y:S01]  /*0250*/  LOP3.LUT R0, R0, 0x3c, R3, 0xf8, !PT ;  /* 0x0000003c00007812 */ /* 0x000fe200078ef803 */
[----:B-----5:R-:W-:-:S04]  /*0260*/  IMAD.WIDE R26, R21, 0x4, R26 ;  /* 0x00000004151a7825 */ /* 0x020fc800078e021a */
[----:B------:R-:W-:-:S04]  /*0270*/  IMAD.WIDE R18, R19, 0x4, R28 ;  /* 0x0000000413127825 */ /* 0x000fc800078e021c */
[--C-:B-1----:R-:W-:Y:S01]  /*0280*/  IMAD.WIDE R24, R17, 0x4, R28.reuse ;  /* 0x0000000411187825 */ /* 0x102fe200078e021c */
[----:B------:R-:W-:Y:S02]  /*0290*/  LOP3.LUT R3, R2, 0x20, R23, 0xfe, !PT ;  /* 0x0000002002037812 */ /* 0x000fe400078efe17 */
[----:B------:R-:W-:Y:S01]  /*02a0*/  CS2R R20, SRZ ;  /* 0x0000000000147805 */ /* 0x000fe2000001ff00 */
[----:B------:R-:W3:Y:S04]  /*02b0*/  @!P0 LDG.E.EL.128 R4, desc[UR6][R18.64] ;  /* 0x0000000612048981 */ /* 0x000ee8000c2e1d00 */
[----:B------:R1:W4:Y:S01]  /*02c0*/  @!P0 LDG.E.EL.128 R12, desc[UR6][R24.64] ;  /* 0x00000006180c8981 */ /* 0x000322000c2e1d00 */
[----:B------:R-:W-:Y:S01]  /*02d0*/  IMAD.WIDE R28, R16, 0x4, R28 ;  /* 0x00000004101c7825 */ /* 0x000fe200078e021c */
[----:B------:R-:W-:-:S02]  /*02e0*/  CS2R R16, SRZ ;  /* 0x0000000000107805 */ /* 0x000fc4000001ff00 */
[----:B-1----:R-:W-:Y:S02]  /*02f0*/  LOP3.LUT R25, R2, R23, RZ, 0xfc, !PT ;  /* 0x0000001702197212 */ /* 0x002fe400078efcff */
[----:B------:R-:W-:Y:S02]  /*0300*/  LOP3.LUT R24, R2, 0x10, R23, 0xfe, !PT ;  /* 0x0000001002187812 */ /* 0x000fe400078efe17 */
[----:B------:R-:W-:Y:S02]  /*0310*/  LOP3.LUT R2, R2, 0x30, R23, 0xfe, !PT ;  /* 0x0000003002027812 */ /* 0x000fe400078efe17 */
[----:B------:R-:W-:Y:S02]  /*0320*/  CS2R R22, SRZ ;  /* 0x0000000000167805 */ /* 0x000fe4000001ff00 */
[----:B------:R-:W-:-:S04]  /*0330*/  CS2R R18, SRZ ;  /* 0x0000000000127805 */ /* 0x000fc8000001ff00 */
[----:B------:R-:W2:Y:S04]  /*0340*/  @!P0 LDG.E.EL.128 R20, desc[UR6][R26.64] ;  /* 0x000000061a148981 */ /* 0x000ea8000c2e1d00 */
[----:B------:R1:W5:Y:S02]  /*0350*/  @!P0 LDG.E.EL.128 R16, desc[UR6][R28.64] ;  /* 0x000000061c108981 */ /* 0x000364000c2e1d00 */
[----:B-1----:R-:W1:Y:S01]  /*0360*/  S2R R28, SR_TID.X ;  /* 0x00000000001c7919 */ /* 0x002e620000002100 */
[----:B------:R-:W1:Y:S01]  /*0370*/  S2UR UR5, SR_CgaCtaId ;  /* 0x00000000000579c3 */ /* 0x000e620000008800 */
[----:B------:R-:W-:Y:S02]  /*0380*/  UMOV UR4, 0x400 ;  /* 0x0000040000047882 */ /* 0x000fe40000000000 */
[----:B01----:R-:W-:Y:S01]  /*0390*/  UPRMT UR4, UR5, 0x654, UR4 ;  /* 0x0000065405047896 */ /* 0x003fe20008000004 */
[C---:B--2---:R-:W-:Y:S01]  /*03a0*/  FSETP.GEU.AND P6, PT, R20.reuse, -R8, PT ;  /* 0x800000081400720b */ /* 0x044fe20003fce000 */
[----:B------:R-:W-:Y:S01]  /*03b0*/  FADD R8, R20, R8 ;  /* 0x0000000814087221 */ /* 0x000fe20000000000 */
[C---:B------:R-:W-:Y:S01]  /*03c0*/  FSETP.GEU.AND P5, PT, R21.reuse, -R9, PT ;  /* 0x800000091500720b */ /* 0x040fe20003fae000 */
[C---:B------:R-:W-:Y:S01]  /*03d0*/  FADD R9, R21.reuse, R9 ;  /* 0x0000000915097221 */ /* 0x040fe20000000000 */
[C---:B----4-:R-:W-:Y:S01]  /*03e0*/  FSETP.GEU.AND P2, PT, R21.reuse, -R13, PT ;  /* 0x8000000d1500720b */ /* 0x050fe20003f4e000 */
[C---:B------:R-:W-:Y:S01]  /*03f0*/  FADD R13, R21.reuse, R13 ;  /* 0x0000000d150d7221 */ /* 0x040fe20000000000 */
[C---:B-----5:R-:W-:Y:S01]  /*0400*/  FSETP.GEU.AND P0, PT, R21.reuse, -R17, PT ;  /* 0x800000111500720b */ /* 0x060fe20003f0e000 */
[----:B------:R-:W-:Y:S01]  /*0410*/  FADD R17, R21, R17 ;  /* 0x0000001115117221 */ /* 0x000fe20000000000 */
[----:B------:R-:W-:-:S02]  /*0420*/  FSEL R8, R8, RZ, P6 ;  /* 0x000000ff08087208 */ /* 0x000fc40003000000 */
[C---:B---3--:R-:W-:Y:S01]  /*0430*/  FSETP.GEU.AND P6, PT, R21.reuse, -R5, PT ;  /* 0x800000051500720b */ /* 0x048fe20003fce000 */
[----:B------:R-:W-:Y:S01]  /*0440*/  FADD R21, R21, R5 ;  /* 0x0000000515157221 */ /* 0x000fe20000000000 */
[C---:B------:R-:W-:Y:S01]  /*0450*/  FSETP.GEU.AND P3, PT, R20.reuse, -R12, PT ;  /* 0x8000000c1400720b */ /* 0x040fe20003f6e000 */
[C---:B------:R-:W-:Y:S01]  /*0460*/  FADD R12, R20.reuse, R12 ;  /* 0x0000000c140c7221 */ /* 0x040fe20000000000 */
[C---:B------:R-:W-:Y:S01]  /*0470*/  FSETP.GEU.AND P1, PT, R20.reuse, -R16, PT ;  /* 0x800000101400720b */ /* 0x040fe20003f2e000 */
[C---:B------:R-:W-:Y:S01]  /*0480*/  FADD R16, R20.reuse, R16 ;  /* 0x0000001014107221 */ /* 0x040fe20000000000 */
[C---:B------:R-:W-:Y:S01]  /*0490*/  FSETP.GEU.AND P4, PT, R20.reuse, -R4, PT ;  /* 0x800000041400720b */ /* 0x040fe20003f8e000 */
[----:B------:R-:W-:Y:S01]  /*04a0*/  FADD R4, R20, R4 ;  /* 0x0000000414047221 */ /* 0x000fe20000000000 */
[----:B------:R-:W-:Y:S01]  /*04b0*/  IMAD.SHL.U32 R5, R28, 0x100, RZ ;  /* 0x000001001c057824 */ /* 0x000fe200078e00ff */
[----:B------:R-:W-:-:S04]  /*04c0*/  SHF.R.U32.HI R20, RZ, 0x4, R28 ;  /* 0x00000004ff147819 */ /* 0x000fc8000001161c */
[----:B------:R-:W-:Y:S02]  /*04d0*/  SGXT.U32 R20, R20, 0x4 ;  /* 0x000000041414781a */ /* 0x000fe40000000000 */
[----:B------:R-:W-:-:S04]  /*04e0*/  LOP3.LUT R5, R5, 0xf00, RZ, 0xc0, !PT ;  /* 0x00000f0005057812 */ /* 0x000fc800078ec0ff */
[C---:B------:R-:W-:Y:S02]  /*04f0*/  LOP3.LUT R26, R5.reuse, R20, RZ, 0xfc, !PT ;  /* 0x00000014051a7212 */ /* 0x040fe400078efcff */
[----:B------:R-:W-:Y:S02]  /*0500*/  LOP3.LUT R20, R5, 0x40, RZ, 0xfc, !PT ;  /* 0x0000004005147812 */ /* 0x000fe400078efcff */
[----:B------:R-:W-:Y:S02]  /*0510*/  FSEL R27, R21, RZ, P6 ;  /* 0x000000ff151b7208 */ /* 0x000fe40003000000 */
[----:B------:R-:W-:Y:S02]  /*0520*/  FSEL R12, R12, RZ, P3 ;  /* 0x000000ff0c0c7208 */ /* 0x000fe40001800000 */
[----:B------:R-:W-:Y:S02]  /*0530*/  FSEL R4, R4, RZ, P4 ;  /* 0x000000ff04047208 */ /* 0x000fe40002000000 */
[----:B------:R-:W-:-:S02]  /*0540*/  FSEL R9, R9, RZ, P5 ;  /* 0x000000ff09097208 */ /* 0x000fc40002800000 */
[C---:B------:R-:W-:Y:S02]  /*0550*/  LEA.HI R21, R5.reuse, UR4, RZ, 0x1c ;  /* 0x0000000405157c11 */ /* 0x040fe4000f8fe0ff */
[----:B------:R-:W-:Y:S02]  /*0560*/  LEA.HI R29, R20, UR4, RZ, 0x1c ;  /* 0x00000004141d7c11 */ /* 0x000fe4000f8fe0ff */
[C---:B------:R-:W-:Y:S01]  /*0570*/  FSETP.GEU.AND P3, PT, R22.reuse, -R10, PT ;  /* 0x8000000a1600720b */ /* 0x040fe20003f6e000 */
[C---:B------:R-:W-:Y:S01]  /*0580*/  FADD R10, R22.reuse, R10 ;  /* 0x0000000a160a7221 */ /* 0x040fe20000000000 */
[C---:B------:R-:W-:Y:S01]  /*0590*/  FSETP.GEU.AND P4, PT, R22.reuse, -R14, PT ;  /* 0x8000000e1600720b */ /* 0x040fe20003f8e000 */
[C---:B------:R-:W-:Y:S01]  /*05a0*/  FADD R14, R22.reuse, R14 ;  /* 0x0000000e160e7221 */ /* 0x040fe20000000000 */
[C---:B------:R-:W-:Y:S01]  /*05b0*/  FSETP.GEU.AND P5, PT, R22.reuse, -R18, PT ;  /* 0x800000121600720b */ /* 0x040fe20003fae000 */
[C---:B------:R-:W-:Y:S01]  /*05c0*/  FADD R18, R22.reuse, R18 ;  /* 0x0000001216127221 */ /* 0x040fe20000000000 */
[C---:B------:R-:W-:Y:S01]  /*05d0*/  FSETP.GEU.AND P6, PT, R22.reuse, -R6, PT ;  /* 0x800000061600720b */ /* 0x040fe20003fce000 */
[----:B------:R-:W-:Y:S01]  /*05e0*/  FADD R6, R22, R6 ;  /* 0x0000000616067221 */ /* 0x000fe20000000000 */
[----:B------:R-:W-:Y:S01]  /*05f0*/  LOP3.LUT R22, R5, 0x80, RZ, 0xfc, !PT ;  /* 0x0000008005167812 */ /* 0x000fe200078efcff */
[----:B------:R-:W-:-:S02]  /*0600*/  IMAD R21, R26, 0x4, R21 ;  /* 0x000000041a157824 */ /* 0x000fc400078e0215 */
[----:B------:R-:W-:Y:S01]  /*0610*/  IMAD R20, R26, 0x4, R29 ;  /* 0x000000041a147824 */ /* 0x000fe200078e021d */
[----:B------:R-:W-:Y:S02]  /*0620*/  LOP3.LUT R29, R5, 0xc0, RZ, 0xfc, !PT ;  /* 0x000000c0051d7812 */ /* 0x000fe400078efcff */
[----:B------:R-:W-:Y:S01]  /*0630*/  LEA.HI R5, R22, UR4, RZ, 0x1c ;  /* 0x0000000416057c11 */ /* 0x000fe2000f8fe0ff */
[----:B------:R-:W-:Y:S01]  /*0640*/  STS [R21], R4 ;  /* 0x0000000415007388 */ /* 0x000fe20000000800 */
[----:B------:R-:W-:Y:S02]  /*0650*/  FSEL R13, R13, RZ, P2 ;  /* 0x000000ff0d0d7208 */ /* 0x000fe40001000000 */
[----:B------:R-:W-:Y:S01]  /*0660*/  FSETP.GEU.AND P2, PT, R23, -R7, PT ;  /* 0x800000071700720b */ /* 0x000fe20003f4e000 */
[----:B------:R0:W-:Y:S01]  /*0670*/  STS [R20+0x100], R27 ;  /* 0x0001001b14007388 */ /* 0x0001e20000000800 */
[----:B------:R-:W-:Y:S01]  /*0680*/  LEA.HI R29, R29, UR4, RZ, 0x1c ;  /* 0x000000041d1d7c11 */ /* 0x000fe2000f8fe0ff */
[----:B------:R-:W-:Y:S01]  /*0690*/  FADD R7, R23, R7 ;  /* 0x0000000717077221 */ /* 0x000fe20000000000 */
[----:B------:R-:W-:Y:S01]  /*06a0*/  IMAD R22, R26, 0x4, R5 ;  /* 0x000000041a167824 */ /* 0x000fe200078e0205 */
[----:B------:R-:W-:-:S02]  /*06b0*/  FSEL R5, R10, RZ, P3 ;  /* 0x000000ff0a057208 */ /* 0x000fc40001800000 */
[C---:B------:R-:W-:Y:S01]  /*06c0*/  FSETP.GEU.AND P3, PT, R23.reuse, -R11, PT ;  /* 0x8000000b1700720b */ /* 0x040fe20003f6e000 */
[----:B------:R-:W-:Y:S01]  /*06d0*/  FADD R11, R23, R11 ;  /* 0x0000000b170b7221 */ /* 0x000fe20000000000 */
[----:B0-----:R-:W-:Y:S01]  /*06e0*/  FSEL R27, R6, RZ, P6 ;  /* 0x000000ff061b7208 */ /* 0x001fe20003000000 */
[----:B------:R-:W-:Y:S01]  /*06f0*/  IMAD.SHL.U32 R6, R28, 0x4, RZ ;  /* 0x000000041c067824 */ /* 0x000fe200078e00ff */
[----:B------:R-:W-:Y:S01]  /*0700*/  FSEL R7, R7, RZ, P2 ;  /* 0x000000ff07077208 */ /* 0x000fe20001000000 */
[----:B------:R-:W-:Y:S01]  /*0710*/  IMAD R26, R26, 0x4, R29 ;  /* 0x000000041a1a7824 */ /* 0x000fe200078e021d */
[----:B------:R-:W-:Y:S02]  /*0720*/  FSEL R4, R16, RZ, P1 ;  /* 0x000000ff10047208 */ /* 0x000fe40000800000 */
[C---:B------:R-:W-:Y:S01]  /*0730*/  FSETP.GEU.AND P6, PT, R23.reuse, -R15, PT ;  /* 0x8000000f1700720b */ /* 0x040fe20003fce000 */
[----:B------:R-:W-:Y:S01]  /*0740*/  FADD R15, R23, R15 ;  /* 0x0000000f170f7221 */ /* 0x000fe20000000000 */
[----:B------:R-:W-:Y:S01]  /*0750*/  LOP3.LUT R16, R6, 0x3fc, RZ, 0xc0, !PT ;  /* 0x000003fc06107812 */ /* 0x000fe200078ec0ff */
[----:B------:R-:W-:Y:S01]  /*0760*/  STS [R22+0x200], R27 ;  /* 0x0002001b16007388 */ /* 0x000fe20000000800 */
[----:B------:R-:W-:-:S02]  /*0770*/  FSEL R11, R11, RZ, P3 ;  /* 0x000000ff0b0b7208 */ /* 0x000fc40001800000 */
[C---:B------:R-:W-:Y:S01]  /*0780*/  FSETP.GEU.AND P2, PT, R23.reuse, -R19, PT ;  /* 0x800000131700720b */ /* 0x040fe20003f4e000 */
[----:B------:R0:W-:Y:S01]  /*0790*/  STS [R26+0x300], R7 ;  /* 0x000300071a007388 */ /* 0x0001e20000000800 */
[----:B------:R-:W-:Y:S01]  /*07a0*/  FADD R19, R23, R19 ;  /* 0x0000001317137221 */ /* 0x000fe20000000000 */
[----:B------:R-:W-:Y:S02]  /*07b0*/  FSEL R23, R14, RZ, P4 ;  /* 0x000000ff0e177208 */ /* 0x000fe40002000000 */
[----:B------:R1:W-:Y:S01]  /*07c0*/  STS [R21+0x40], R8 ;  /* 0x0000400815007388 */ /* 0x0003e20000000800 */
[----:B------:R-:W-:-:S03]  /*07d0*/  FSEL R15, R15, RZ, P6 ;  /* 0x000000ff0f0f7208 */ /* 0x000fc60003000000 */
[----:B------:R-:W-:Y:S01]  /*07e0*/  STS [R20+0x140], R9 ;  /* 0x0001400914007388 */ /* 0x000fe20000000800 */
[----:B0-----:R-:W-:-:S03]  /*07f0*/  LOP3.LUT R7, R16, 0x800, RZ, 0xfc, !PT ;  /* 0x0000080010077812 */ /* 0x001fc600078efcff */
[----:B------:R0:W-:Y:S01]  /*0800*/  STS [R22+0x240], R5 ;  /* 0x0002400516007388 */ /* 0x0001e20000000800 */
[----:B------:R-:W-:Y:S02]  /*0810*/  FSEL R17, R17, RZ, P0 ;  /* 0x000000ff11117208 */ /* 0x000fe40000000000 */
[----:B-1----:R-:W-:Y:S01]  /*0820*/  SHF.R.U32.HI R8, RZ, 0x4, R7 ;  /* 0x00000004ff087819 */ /* 0x002fe20000011607 */
[----:B------:R-:W-:Y:S01]  /*0830*/  STS [R26+0x340], R11 ;  /* 0x0003400b1a007388 */ /* 0x000fe20000000800 */
[----:B------:R-:W-:-:S03]  /*0840*/  FSEL R7, R18, RZ, P5 ;  /* 0x000000ff12077208 */ /* 0x000fc60002800000 */
[----:B------:R-:W-:Y:S01]  /*0850*/  STS [R21+0x80], R12 ;  /* 0x0000800c15007388 */ /* 0x000fe20000000800 */
[----:B------:R-:W-:-:S03]  /*0860*/  FSEL R19, R19, RZ, P2 ;  /* 0x000000ff13137208 */ /* 0x000fc60001000000 */
[----:B------:R-:W-:Y:S04]  /*0870*/  STS [R20+0x180], R13 ;  /* 0x0001800d14007388 */ /* 0x000fe80000000800 */
[----:B------:R-:W-:Y:S04]  /*0880*/  STS [R22+0x280], R23 ;  /* 0x0002801716007388 */ /* 0x000fe80000000800 */
[----:B------:R-:W-:Y:S04]  /*0890*/  STS [R26+0x380], R15 ;  /* 0x0003800f1a007388 */ /* 0x000fe80000000800 */
[----:B------:R-:W-:Y:S04]  /*08a0*/  STS [R21+0xc0], R4 ;  /* 0x0000c00415007388 */ /* 0x000fe80000000800 */
[----:B------:R-:W-:Y:S04]  /*08b0*/  STS [R20+0x1c0], R17 ;  /* 0x0001c01114007388 */ /* 0x000fe80000000800 */
[----:B------:R-:W-:Y:S04]  /*08c0*/  STS [R22+0x2c0], R7 ;  /* 0x0002c00716007388 */ /* 0x000fe80000000800 */
[----:B------:R1:W-:Y:S01]  /*08d0*/  STS [R26+0x3c0], R19 ;  /* 0x0003c0131a007388 */ /* 0x0003e20000000800 */
[----:B0-----:R-:W-:-:S02]  /*08e0*/  LOP3.LUT R5, R16, 0x400, RZ, 0xfc, !PT ;  /* 0x0000040010057812 */ /* 0x001fc400078efcff */
[----:B------:R-:W-:Y:S02]  /*08f0*/  SHF.R.U32.HI R28, RZ, 0x2, R28 ;  /* 0x00000002ff1c7819 */ /* 0x000fe4000001161c */
[----:B------:R-:W-:Y:S02]  /*0900*/  SHF.R.U32.HI R6, RZ, 0x4, R5 ;  /* 0x00000004ff067819 */ /* 0x000fe40000011605 */
[----:B------:R-:W-:Y:S02]  /*0910*/  LOP3.LUT R28, R28, 0x3c, RZ, 0xc0, !PT ;  /* 0x0000003c1c1c7812 */ /* 0x000fe400078ec0ff */
[----:B------:R-:W-:Y:S01]  /*0920*/  LOP3.LUT R6, R6, 0x7c, RZ, 0xc0, !PT ;  /* 0x0000007c06067812 */ /* 0x000fe200078ec0ff */
[----:B-1----:R-:W0:Y:S01]  /*0930*/  LDC.64 R18, c[0x0][0x220] ;  /* 0x00008800ff127b82 */ /* 0x002e220000000a00 */
[----:B------:R-:W-:Y:S01]  /*0940*/  LOP3.LUT R8, R8, 0xbc, RZ, 0xc0, !PT ;  /* 0x000000bc08087812 */ /* 0x000fe200078ec0ff */
[----:B------:R-:W-:Y:S02]  /*0950*/  VIADD R5, R28, UR4 ;  /* 0x000000041c057c36 */ /* 0x000fe40008000000 */
[----:B------:R-:W-:-:S02]  /*0960*/  VIADD R9, R6, UR4 ;  /* 0x0000000406097c36 */ /* 0x000fc40008000000 */
[----:B------:R-:W-:Y:S02]  /*0970*/  VIADD R11, R8, UR4 ;  /* 0x00000004080b7c36 */ /* 0x000fe40008000000 */
[C---:B------:R-:W-:Y:S01]  /*0980*/  IMAD R17, R16.reuse, 0x4, R5 ;  /* 0x0000000410117824 */ /* 0x040fe200078e0205 */
[----:B------:R-:W-:Y:S01]  /*0990*/  BAR.SYNC.DEFER_BLOCKING 0x0 ;  /* 0x0000000000007b1d */ /* 0x000fe20000010000 */
[C---:B------:R-:W-:Y:S02]  /*09a0*/  IMAD R20, R16.reuse, 0x4, R9 ;  /* 0x0000000410147824 */ /* 0x040fe400078e0209 */
[----:B------:R-:W-:-:S03]  /*09b0*/  IMAD R27, R16, 0x4, R11 ;  /* 0x00000004101b7824 */ /* 0x000fc600078e020b */
[----:B------:R-:W-:Y:S04]  /*09c0*/  LDS R4, [R17] ;  /* 0x0000000011047984 */ /* 0x000fe80000000800 */
[----:B------:R-:W-:Y:S04]  /*09d0*/  LDS R5, [R17+0x4] ;  /* 0x0000040011057984 */ /* 0x000fe80000000800 */
[----:B------:R-:W-:Y:S04]  /*09e0*/  LDS R6, [R17+0x8] ;  /* 0x0000080011067984 */ /* 0x000fe80000000800 */
[----:B------:R-:W1:Y:S04]  /*09f0*/  LDS R7, [R17+0xc] ;  /* 0x00000c0011077984 */ /* 0x000e680000000800 */
[----:B------:R-:W-:Y:S04]  /*0a00*/  LDS R8, [R20+0x1000] ;  /* 0x0010000014087984 */ /* 0x000fe80000000800 */
[----:B------:R-:W-:Y:S04]  /*0a10*/  LDS R9, [R20+0x1004] ;  /* 0x0010040014097984 */ /* 0x000fe80000000800 */
[----:B------:R-:W-:Y:S04]  /*0a20*/  LDS R10, [R20+0x1008] ;  /* 0x00100800140a7984 */ /* 0x000fe80000000800 */
[----:B------:R0:W2:Y:S04]  /*0a30*/  LDS R11, [R20+0x100c] ;  /* 0x00100c00140b7984 */ /* 0x0000a80000000800 */
[----:B------:R-:W-:Y:S04]  /*0a40*/  LDS R12, [R27+0x2000] ;  /* 0x002000001b0c7984 */ /* 0x000fe80000000800 */
[----:B------:R-:W-:Y:S04]  /*0a50*/  LDS R13, [R27+0x2004] ;  /* 0x002004001b0d7984 */ /* 0x000fe80000000800 */
[----:B------:R-:W-:Y:S04]  /*0a60*/  LDS R14, [R27+0x2008] ;  /* 0x002008001b0e7984 */ /* 0x000fe80000000800 */
[----:B------:R-:W3:Y:S01]  /*0a70*/  LDS R15, [R27+0x200c] ;  /* 0x00200c001b0f7984 */ /* 0x000ee20000000800 */
[----:B------:R-:W-:-:S02]  /*0a80*/  LOP3.LUT R22, R16, 0xc00, RZ, 0xfc, !PT ;  /* 0x00000c0010167812 */ /* 0x000fc400078efcff */
[----:B------:R-:W-:Y:S02]  /*0a90*/  ISETP.GE.AND P1, PT, R25, 0x100, PT ;  /* 0x000001001900780c */ /* 0x000fe40003f26270 */
[----:B------:R-:W-:Y:S02]  /*0aa0*/  SHF.R.U32.HI R22, RZ, 0x4, R22 ;  /* 0x00000004ff167819 */ /* 0x000fe40000011616 */
[----:B------:R-:W-:Y:S02]  /*0ab0*/  ISETP.GE.AND P2, PT, R24, 0x100, PT ;  /* 0x000001001800780c */ /* 0x000fe40003f46270 */
[----:B------:R-:W-:Y:S01]  /*0ac0*/  ISETP.GE.AND P3, PT, R3, 0x100, PT ;  /* 0x000001000300780c */ /* 0x000fe20003f66270 */
[--C-:B------:R-:W-:Y:S01]  /*0ad0*/  IMAD R21, R25, 0x1000, R0.reuse ;  /* 0x0000100019157824 */ /* 0x100fe200078e0200 */
[----:B------:R-:W-:Y:S02]  /*0ae0*/  LOP3.LUT R22, R22, 0xfc, RZ, 0xc0, !PT ;  /* 0x000000fc16167812 */ /* 0x000fe400078ec0ff */
[----:B------:R-:W-:Y:S01]  /*0af0*/  ISETP.GE.AND P0, PT, R2, 0x100, PT ;  /* 0x000001000200780c */ /* 0x000fe20003f06270 */
[----:B------:R-:W-:-:S02]  /*0b00*/  IMAD R23, R24, 0x1000, R0 ;  /* 0x0000100018177824 */ /* 0x000fc400078e0200 */
[----:B------:R-:W-:Y:S02]  /*0b10*/  IMAD R25, R3, 0x1000, R0 ;  /* 0x0000100003197824 */ /* 0x000fe400078e0200 */
[----:B0-----:R-:W-:-:S04]  /*0b20*/  IMAD.WIDE R20, R21, 0x4, R18 ;  /* 0x0000000415147825 */ /* 0x001fc800078e0212 */
[----:B------:R-:W-:Y:S02]  /*0b30*/  VIADD R3, R22, UR4 ;  /* 0x0000000416037c36 */ /* 0x000fe40008000000 */
[--C-:B------:R-:W-:Y:S01]  /*0b40*/  IMAD.WIDE R22, R23, 0x4, R18.reuse ;  /* 0x0000000417167825 */ /* 0x100fe200078e0212 */
[----:B-1----:R0:W-:Y:S03]  /*0b50*/  @!P1 STG.E.128 desc[UR6][R20.64], R4 ;  /* 0x0000000414009986 */ /* 0x0021e6000c101d06 */
[----:B------:R-:W-:Y:S01]  /*0b60*/  IMAD.WIDE R24, R25, 0x4, R18 ;  /* 0x0000000419187825 */ /* 0x000fe200078e0212 */
[----:B--2---:R0:W-:Y:S03]  /*0b70*/  @!P2 STG.E.128 desc[UR6][R22.64], R8 ;  /* 0x000000081600a986 */ /* 0x0041e6000c101d06 */
[----:B------:R-:W-:Y:S01]  /*0b80*/  IMAD R16, R16, 0x4, R3 ;  /* 0x0000000410107824 */ /* 0x000fe200078e0203 */
[----:B---3--:R0:W-:Y:S02]  /*0b90*/  @!P3 STG.E.128 desc[UR6][R24.64], R12 ;  /* 0x0000000c1800b986 */ /* 0x0081e4000c101d06 */
[----:B0-----:R-:W-:Y:S05]  /*0ba0*/  @P0 EXIT ;  /* 0x000000000000094d */ /* 0x001fea0003800000 */
[----:B0-----:R-:W-:Y:S01]  /*0bb0*/  LDS R4, [R16+0x3000] ;  /* 0x0030000010047984 */ /* 0x001fe20000000800 */
[----:B------:R-:W-:-:S03]  /*0bc0*/  IMAD R3, R2, 0x1000, R0 ;  /* 0x0000100002037824 */ /* 0x000fc600078e0200 */
[----:B------:R-:W-:Y:S01]  /*0bd0*/  LDS R5, [R16+0x3004] ;  /* 0x0030040010057984 */ /* 0x000fe20000000800 */
[----:B------:R-:W-:-:S03]  /*0be0*/  IMAD.WIDE R18, R3, 0x4, R18 ;  /* 0x0000000403127825 */ /* 0x000fc600078e0212 */
[----:B------:R-:W-:Y:S04]  /*0bf0*/  LDS R6, [R16+0x3008] ;  /* 0x0030080010067984 */ /* 0x000fe80000000800 */
[----:B------:R-:W0:Y:S04]  /*0c00*/  LDS R7, [R16+0x300c] ;  /* 0x00300c0010077984 */ /* 0x000e280000000800 */
[----:B0-----:R-:W-:Y:S01]  /*0c10*/  STG.E.128 desc[UR6][R18.64], R4 ;  /* 0x0000000412007986 */ /* 0x001fe2000c101d06 */
[----:B------:R-:W-:Y:S05]  /*0c20*/  EXIT ;  /* 0x000000000000794d */ /* 0x000fea0003800000 */
.L_x_0:
[----:B------:R-:W-:-:S00]  /*0c30*/  BRA `(.L_x_0) ;  /* 0xfffffffc00fc7947 */ /* 0x000fc0000383ffff */
[----:B------:R-:W-:-:S00]  /*0c40*/  NOP ;  /* 0x0000000000007918 */ /* 0x000fc00000000000 */
        /* <DEDUP_REMOVED lines=11> */
.L_x_1:


//--------------------- .nv.shared.triton_poi_fused_convolution_div_relu_sub_4 --------------------------
	.section	.nv.shared.triton_poi_fused_convolution_div_relu_sub_4,"aw",@nobits
	.sectionflags	@""
	.align	16
	.zero		1024


//--------------------- .nv.constant0.triton_poi_fused_convolution_div_relu_sub_4 --------------------------
	.section	.nv.constant0.triton_poi_fused_convolution_div_relu_sub_4,"a",@progbits
	.sectionflags	@""
	.align	4
.nv.constant0.triton_poi_fused_convolution_div_relu_sub_4:
	.zero		560
